//
// Generated by NVIDIA NVVM Compiler
//
// Compiler Build ID: CL-36424714
// Cuda compilation tools, release 13.0, V13.0.88
// Based on NVVM 20.0.0
//

.version 9.0
.target sm_100
.address_size 64

	// .globl	_Z18spt_TTMNaiveKernelPdmmPKdmPKmPmmS1_mmmm

.visible .entry _Z18spt_TTMNaiveKernelPdmmPKdmPKmPmmS1_mmmm(
	.param .u64 .ptr .align 1 _Z18spt_TTMNaiveKernelPdmmPKdmPKmPmmS1_mmmm_param_0,
	.param .u64 _Z18spt_TTMNaiveKernelPdmmPKdmPKmPmmS1_mmmm_param_1,
	.param .u64 _Z18spt_TTMNaiveKernelPdmmPKdmPKmPmmS1_mmmm_param_2,
	.param .u64 .ptr .align 1 _Z18spt_TTMNaiveKernelPdmmPKdmPKmPmmS1_mmmm_param_3,
	.param .u64 _Z18spt_TTMNaiveKernelPdmmPKdmPKmPmmS1_mmmm_param_4,
	.param .u64 .ptr .align 1 _Z18spt_TTMNaiveKernelPdmmPKdmPKmPmmS1_mmmm_param_5,
	.param .u64 .ptr .align 1 _Z18spt_TTMNaiveKernelPdmmPKdmPKmPmmS1_mmmm_param_6,
	.param .u64 _Z18spt_TTMNaiveKernelPdmmPKdmPKmPmmS1_mmmm_param_7,
	.param .u64 .ptr .align 1 _Z18spt_TTMNaiveKernelPdmmPKdmPKmPmmS1_mmmm_param_8,
	.param .u64 _Z18spt_TTMNaiveKernelPdmmPKdmPKmPmmS1_mmmm_param_9,
	.param .u64 _Z18spt_TTMNaiveKernelPdmmPKdmPKmPmmS1_mmmm_param_10,
	.param .u64 _Z18spt_TTMNaiveKernelPdmmPKdmPKmPmmS1_mmmm_param_11,
	.param .u64 _Z18spt_TTMNaiveKernelPdmmPKdmPKmPmmS1_mmmm_param_12
)
{
	.reg .pred 	%p<9>;
	.reg .b32 	%r<6>;
	.reg .b64 	%rd<86>;
	.reg .b64 	%fd<24>;

	ld.param.u64 	%rd30, [_Z18spt_TTMNaiveKernelPdmmPKdmPKmPmmS1_mmmm_param_1];
	ld.param.u64 	%rd33, [_Z18spt_TTMNaiveKernelPdmmPKdmPKmPmmS1_mmmm_param_2];
	ld.param.u64 	%rd34, [_Z18spt_TTMNaiveKernelPdmmPKdmPKmPmmS1_mmmm_param_3];
	ld.param.u64 	%rd35, [_Z18spt_TTMNaiveKernelPdmmPKdmPKmPmmS1_mmmm_param_5];
	ld.param.u64 	%rd36, [_Z18spt_TTMNaiveKernelPdmmPKdmPKmPmmS1_mmmm_param_8];
	ld.param.u64 	%rd37, [_Z18spt_TTMNaiveKernelPdmmPKdmPKmPmmS1_mmmm_param_10];
	ld.param.u64 	%rd32, [_Z18spt_TTMNaiveKernelPdmmPKdmPKmPmmS1_mmmm_param_11];
	ld.param.u64 	%rd39, [_Z18spt_TTMNaiveKernelPdmmPKdmPKmPmmS1_mmmm_param_12];
	cvta.to.global.u64 	%rd1, %rd36;
	cvta.to.global.u64 	%rd2, %rd34;
	cvta.to.global.u64 	%rd3, %rd35;
	mov.u32 	%r1, %tid.x;
	cvt.u64.u32 	%rd40, %r1;
	mov.u32 	%r2, %tid.y;
	cvt.u64.u32 	%rd4, %r2;
	mov.u32 	%r4, %ctaid.x;
	cvt.u64.u32 	%rd41, %r4;
	add.s64 	%rd42, %rd39, %rd41;
	mov.u32 	%r5, %ntid.x;
	cvt.u64.u32 	%rd43, %r5;
	mad.lo.s64 	%rd5, %rd42, %rd43, %rd40;
	setp.ge.u64 	%p1, %rd5, %rd33;
	setp.le.u64 	%p2, %rd37, %rd4;
	or.pred  	%p3, %p1, %p2;
	@%p3 bra 	$L__BB0_8;
	ld.param.u64 	%rd77, [_Z18spt_TTMNaiveKernelPdmmPKdmPKmPmmS1_mmmm_param_6];
	ld.param.u64 	%rd76, [_Z18spt_TTMNaiveKernelPdmmPKdmPKmPmmS1_mmmm_param_0];
	cvta.to.global.u64 	%rd44, %rd76;
	cvta.to.global.u64 	%rd45, %rd77;
	shl.b64 	%rd46, %rd5, 3;
	add.s64 	%rd47, %rd45, %rd46;
	ld.global.u64 	%rd6, [%rd47];
	ld.global.u64 	%rd7, [%rd47+8];
	mad.lo.s64 	%rd48, %rd5, %rd30, %rd4;
	shl.b64 	%rd49, %rd48, 3;
	add.s64 	%rd8, %rd44, %rd49;
	mov.b64 	%rd50, 0;
	st.global.u64 	[%rd8], %rd50;
	setp.ge.u64 	%p4, %rd6, %rd7;
	@%p4 bra 	$L__BB0_8;
	sub.s64 	%rd51, %rd7, %rd6;
	and.b64  	%rd78, %rd51, 3;
	setp.eq.s64 	%p5, %rd78, 0;
	mov.f64 	%fd22, 0d0000000000000000;
	mov.u64 	%rd82, %rd6;
	@%p5 bra 	$L__BB0_5;
	shl.b64 	%rd52, %rd6, 3;
	add.s64 	%rd80, %rd2, %rd52;
	add.s64 	%rd79, %rd3, %rd52;
	mov.f64 	%fd22, 0d0000000000000000;
	mov.u64 	%rd82, %rd6;
$L__BB0_4:
	.pragma "nounroll";
	ld.global.u64 	%rd53, [%rd79];
	ld.global.f64 	%fd8, [%rd80];
	mad.lo.s64 	%rd54, %rd53, %rd32, %rd4;
	shl.b64 	%rd55, %rd54, 3;
	add.s64 	%rd56, %rd1, %rd55;
	ld.global.f64 	%fd9, [%rd56];
	fma.rn.f64 	%fd22, %fd8, %fd9, %fd22;
	st.global.f64 	[%rd8], %fd22;
	add.s64 	%rd82, %rd82, 1;
	add.s64 	%rd80, %rd80, 8;
	add.s64 	%rd79, %rd79, 8;
	add.s64 	%rd78, %rd78, -1;
	setp.ne.s64 	%p6, %rd78, 0;
	@%p6 bra 	$L__BB0_4;
$L__BB0_5:
	sub.s64 	%rd57, %rd6, %rd7;
	setp.gt.u64 	%p7, %rd57, -4;
	@%p7 bra 	$L__BB0_8;
	shl.b64 	%rd58, %rd82, 3;
	add.s64 	%rd59, %rd58, 16;
	add.s64 	%rd84, %rd3, %rd59;
	add.s64 	%rd83, %rd2, %rd59;
$L__BB0_7:
	ld.global.u64 	%rd60, [%rd84+-16];
	ld.global.f64 	%fd10, [%rd83+-16];
	mad.lo.s64 	%rd61, %rd60, %rd32, %rd4;
	shl.b64 	%rd62, %rd61, 3;
	add.s64 	%rd63, %rd1, %rd62;
	ld.global.f64 	%fd11, [%rd63];
	fma.rn.f64 	%fd12, %fd10, %fd11, %fd22;
	st.global.f64 	[%rd8], %fd12;
	ld.global.u64 	%rd64, [%rd84+-8];
	ld.global.f64 	%fd13, [%rd83+-8];
	mad.lo.s64 	%rd65, %rd64, %rd32, %rd4;
	shl.b64 	%rd66, %rd65, 3;
	add.s64 	%rd67, %rd1, %rd66;
	ld.global.f64 	%fd14, [%rd67];
	fma.rn.f64 	%fd15, %fd13, %fd14, %fd12;
	st.global.f64 	[%rd8], %fd15;
	ld.global.u64 	%rd68, [%rd84];
	ld.global.f64 	%fd16, [%rd83];
	mad.lo.s64 	%rd69, %rd68, %rd32, %rd4;
	shl.b64 	%rd70, %rd69, 3;
	add.s64 	%rd71, %rd1, %rd70;
	ld.global.f64 	%fd17, [%rd71];
	fma.rn.f64 	%fd18, %fd16, %fd17, %fd15;
	st.global.f64 	[%rd8], %fd18;
	ld.global.u64 	%rd72, [%rd84+8];
	ld.global.f64 	%fd19, [%rd83+8];
	mad.lo.s64 	%rd73, %rd72, %rd32, %rd4;
	shl.b64 	%rd74, %rd73, 3;
	add.s64 	%rd75, %rd1, %rd74;
	ld.global.f64 	%fd20, [%rd75];
	fma.rn.f64 	%fd22, %fd19, %fd20, %fd18;
	st.global.f64 	[%rd8], %fd22;
	add.s64 	%rd82, %rd82, 4;
	add.s64 	%rd84, %rd84, 32;
	add.s64 	%rd83, %rd83, 32;
	setp.lt.u64 	%p8, %rd82, %rd7;
	@%p8 bra 	$L__BB0_7;
$L__BB0_8:
	ret;

}


// ===== COMPILED SASS (sm_100) =====

	.target	sm_100

	.elftype	@"ET_EXEC"


//--------------------- .note.nv.tkinfo           --------------------------
	.section	.note.nv.tkinfo,"",@"SHT_NOTE"
	.sectionflags	@"SHF_NOTE_NV_TKINFO"
	.tkinfo
        /*0018*/ 	.word	0x00000002
        /*0030*/ 	.string	""
        /*0030*/ 	.string	"ptxas"
        /*0030*/ 	.string	"Cuda compilation tools, release 13.0, V13.0.88"
        /*0030*/ 	.string	"Build cuda_13.0.r13.0/compiler.36424714_0"
        /*0030*/ 	.string	"-arch sm_100 -m 64 "



//--------------------- .note.nv.cuinfo           --------------------------
	.section	.note.nv.cuinfo,"",@"SHT_NOTE"
	.sectionflags	@"SHF_NOTE_NV_CUINFO"
        /*0018*/ 	.short	0x0002
        /*001a*/ 	.short	0x0064
        /*001c*/ 	.short	0x0082
	.zero		2


//--------------------- .nv.info                  --------------------------
	.section	.nv.info,"",@"SHT_CUDA_INFO"
	.align	4


	//----- nvinfo : EIATTR_REGCOUNT
	.align		4
        /*0000*/ 	.byte	0x04, 0x2f
        /*0002*/ 	.short	(.L_1 - .L_0)
	.align		4
.L_0:
        /*0004*/ 	.word	index@(_Z18spt_TTMNaiveKernelPdmmPKdmPKmPmmS1_mmmm)
        /*0008*/ 	.word	0x0000001a


	//----- nvinfo : EIATTR_FRAME_SIZE
	.align		4
.L_1:
        /*000c*/ 	.byte	0x04, 0x11
        /*000e*/ 	.short	(.L_3 - .L_2)
	.align		4
.L_2:
        /*0010*/ 	.word	index@(_Z18spt_TTMNaiveKernelPdmmPKdmPKmPmmS1_mmmm)
        /*0014*/ 	.word	0x00000000


	//----- nvinfo : EIATTR_MIN_STACK_SIZE
	.align		4
.L_3:
        /*0018*/ 	.byte	0x04, 0x12
        /*001a*/ 	.short	(.L_5 - .L_4)
	.align		4
.L_4:
        /*001c*/ 	.word	index@(_Z18spt_TTMNaiveKernelPdmmPKdmPKmPmmS1_mmmm)
        /*0020*/ 	.word	0x00000000
.L_5:


//--------------------- .nv.compat                --------------------------
	.section	.nv.compat,"",@"SHT_CUDA_COMPAT_INFO"
	.align	4
        /*0000*/ 	.byte	0x02, 0x09, 0x00, 0x00, 0x02, 0x02, 0x01, 0x00, 0x02, 0x05, 0x05, 0x00, 0x03, 0x07, 0x01, 0x01
        /*0010*/ 	.byte	0x02, 0x03, 0x00, 0x00, 0x02, 0x06, 0x01, 0x00, 0x04, 0x0b, 0x08, 0x00, 0x01, 0x00, 0x00, 0x00
        /*0020*/ 	.byte	0x00, 0x00, 0x00, 0x00


//--------------------- .nv.info._Z18spt_TTMNaiveKernelPdmmPKdmPKmPmmS1_mmmm --------------------------
	.section	.nv.info._Z18spt_TTMNaiveKernelPdmmPKdmPKmPmmS1_mmmm,"",@"SHT_CUDA_INFO"
	.sectionflags	@""
	.align	4


	//----- nvinfo : EIATTR_CUDA_API_VERSION
	.align		4
        /*0000*/ 	.byte	0x04, 0x37
        /*0002*/ 	.short	(.L_7 - .L_6)
.L_6:
        /*0004*/ 	.word	0x00000082


	//----- nvinfo : EIATTR_KPARAM_INFO
	.align		4
.L_7:
        /*0008*/ 	.byte	0x04, 0x17
        /*000a*/ 	.short	(.L_9 - .L_8)
.L_8:
        /*000c*/ 	.word	0x00000000
        /*0010*/ 	.short	0x000c
        /*0012*/ 	.short	0x0060
        /*0014*/ 	.byte	0x00, 0xf0, 0x21, 0x00


	//----- nvinfo : EIATTR_KPARAM_INFO
	.align		4
.L_9:
        /*0018*/ 	.byte	0x04, 0x17
        /*001a*/ 	.short	(.L_11 - .L_10)
.L_10:
        /*001c*/ 	.word	0x00000000
        /*0020*/ 	.short	0x000b
        /*0022*/ 	.short	0x0058
        /*0024*/ 	.byte	0x00, 0xf0, 0x21, 0x00


	//----- nvinfo : EIATTR_KPARAM_INFO
	.align		4
.L_11:
        /*0028*/ 	.byte	0x04, 0x17
        /*002a*/ 	.short	(.L_13 - .L_12)
.L_12:
        /*002c*/ 	.word	0x00000000
        /*0030*/ 	.short	0x000a
        /*0032*/ 	.short	0x0050
        /*0034*/ 	.byte	0x00, 0xf0, 0x21, 0x00


	//----- nvinfo : EIATTR_KPARAM_INFO
	.align		4
.L_13:
        /*0038*/ 	.byte	0x04, 0x17
        /*003a*/ 	.short	(.L_15 - .L_14)
.L_14:
        /*003c*/ 	.word	0x00000000
        /*0040*/ 	.short	0x0009
        /*0042*/ 	.short	0x0048
        /*0044*/ 	.byte	0x00, 0xf0, 0x21, 0x00


	//----- nvinfo : EIATTR_KPARAM_INFO
	.align		4
.L_15:
        /*0048*/ 	.byte	0x04, 0x17
        /*004a*/ 	.short	(.L_17 - .L_16)
.L_16:
        /*004c*/ 	.word	0x00000000
        /*0050*/ 	.short	0x0008
        /*0052*/ 	.short	0x0040
        /*0054*/ 	.byte	0x00, 0xf5, 0x21, 0x00


	//----- nvinfo : EIATTR_KPARAM_INFO
	.align		4
.L_17:
        /*0058*/ 	.byte	0x04, 0x17
        /*005a*/ 	.short	(.L_19 - .L_18)
.L_18:
        /*005c*/ 	.word	0x00000000
        /*0060*/ 	.short	0x0007
        /*0062*/ 	.short	0x0038
        /*0064*/ 	.byte	0x00, 0xf0, 0x21, 0x00


	//----- nvinfo : EIATTR_KPARAM_INFO
	.align		4
.L_19:
        /*0068*/ 	.byte	0x04, 0x17
        /*006a*/ 	.short	(.L_21 - .L_20)
.L_20:
        /*006c*/ 	.word	0x00000000
        /*0070*/ 	.short	0x0006
        /*0072*/ 	.short	0x0030
        /*0074*/ 	.byte	0x00, 0xf5, 0x21, 0x00


	//----- nvinfo : EIATTR_KPARAM_INFO
	.align		4
.L_21:
        /*0078*/ 	.byte	0x04, 0x17
        /*007a*/ 	.short	(.L_23 - .L_22)
.L_22:
        /*007c*/ 	.word	0x00000000
        /*0080*/ 	.short	0x0005
        /*0082*/ 	.short	0x0028
        /*0084*/ 	.byte	0x00, 0xf5, 0x21, 0x00


	//----- nvinfo : EIATTR_KPARAM_INFO
	.align		4
.L_23:
        /*0088*/ 	.byte	0x04, 0x17
        /*008a*/ 	.short	(.L_25 - .L_24)
.L_24:
        /*008c*/ 	.word	0x00000000
        /*0090*/ 	.short	0x0004
        /*0092*/ 	.short	0x0020
        /*0094*/ 	.byte	0x00, 0xf0, 0x21, 0x00


	//----- nvinfo : EIATTR_KPARAM_INFO
	.align		4
.L_25:
        /*0098*/ 	.byte	0x04, 0x17
        /*009a*/ 	.short	(.L_27 - .L_26)
.L_26:
        /*009c*/ 	.word	0x00000000
        /*00a0*/ 	.short	0x0003
        /*00a2*/ 	.short	0x0018
        /*00a4*/ 	.byte	0x00, 0xf5, 0x21, 0x00


	//----- nvinfo : EIATTR_KPARAM_INFO
	.align		4
.L_27:
        /*00a8*/ 	.byte	0x04, 0x17
        /*00aa*/ 	.short	(.L_29 - .L_28)
.L_28:
        /*00ac*/ 	.word	0x00000000
        /*00b0*/ 	.short	0x0002
        /*00b2*/ 	.short	0x0010
        /*00b4*/ 	.byte	0x00, 0xf0, 0x21, 0x00


	//----- nvinfo : EIATTR_KPARAM_INFO
	.align		4
.L_29:
        /*00b8*/ 	.byte	0x04, 0x17
        /*00ba*/ 	.short	(.L_31 - .L_30)
.L_30:
        /*00bc*/ 	.word	0x00000000
        /*00c0*/ 	.short	0x0001
        /*00c2*/ 	.short	0x0008
        /*00c4*/ 	.byte	0x00, 0xf0, 0x21, 0x00


	//----- nvinfo : EIATTR_KPARAM_INFO
	.align		4
.L_31:
        /*00c8*/ 	.byte	0x04, 0x17
        /*00ca*/ 	.short	(.L_33 - .L_32)
.L_32:
        /*00cc*/ 	.word	0x00000000
        /*00d0*/ 	.short	0x0000
        /*00d2*/ 	.short	0x0000
        /*00d4*/ 	.byte	0x00, 0xf5, 0x21, 0x00


	//----- nvinfo : EIATTR_SPARSE_MMA_MASK
	.align		4
.L_33:
        /*00d8*/ 	.byte	0x03, 0x50
        /*00da*/ 	.short	0x0000


	//----- nvinfo : EIATTR_MAXREG_COUNT
	.align		4
        /*00dc*/ 	.byte	0x03, 0x1b
        /*00de*/ 	.short	0x00ff


	//----- nvinfo : EIATTR_MERCURY_ISA_VERSION
	.align		4
        /*00e0*/ 	.byte	0x03, 0x5f
        /*00e2*/ 	.short	0x0101


	//----- nvinfo : EIATTR_VRC_CTA_INIT_COUNT
	.align		4
        /*00e4*/ 	.byte	0x02, 0x4a
	.zero		1
	.zero		1


	//----- nvinfo : EIATTR_EXIT_INSTR_OFFSETS
	.align		4
        /*00e8*/ 	.byte	0x04, 0x1c
        /*00ea*/ 	.short	(.L_35 - .L_34)


	//   ....[0]....
.L_34:
        /*00ec*/ 	.word	0x00000120


	//   ....[1]....
        /*00f0*/ 	.word	0x00000240


	//   ....[2]....
        /*00f4*/ 	.word	0x000005b0


	//   ....[3]....
        /*00f8*/ 	.word	0x000009d0


	//----- nvinfo : EIATTR_CRS_STACK_SIZE
	.align		4
.L_35:
        /*00fc*/ 	.byte	0x04, 0x1e
        /*00fe*/ 	.short	(.L_37 - .L_36)
.L_36:
        /*0100*/ 	.word	0x00000000


	//----- nvinfo : EIATTR_CBANK_PARAM_SIZE
	.align		4
.L_37:
        /*0104*/ 	.byte	0x03, 0x19
        /*0106*/ 	.short	0x0068


	//----- nvinfo : EIATTR_PARAM_CBANK
	.align		4
        /*0108*/ 	.byte	0x04, 0x0a
        /*010a*/ 	.short	(.L_39 - .L_38)
	.align		4
.L_38:
        /*010c*/ 	.word	index@(.nv.constant0._Z18spt_TTMNaiveKernelPdmmPKdmPKmPmmS1_mmmm)
        /*0110*/ 	.short	0x0380
        /*0112*/ 	.short	0x0068


	//----- nvinfo : EIATTR_SW_WAR
	.align		4
.L_39:
        /*0114*/ 	.byte	0x04, 0x36
        /*0116*/ 	.short	(.L_41 - .L_40)
.L_40:
        /*0118*/ 	.word	0x00000008
.L_41:


//--------------------- .nv.callgraph             --------------------------
	.section	.nv.callgraph,"",@"SHT_CUDA_CALLGRAPH"
	.align	4
	.sectionentsize	8
	.align		4
        /*0000*/ 	.word	0x00000000
	.align		4
        /*0004*/ 	.word	0xffffffff
	.align		4
        /*0008*/ 	.word	0x00000000
	.align		4
        /*000c*/ 	.word	0xfffffffe
	.align		4
        /*0010*/ 	.word	0x00000000
	.align		4
        /*0014*/ 	.word	0xfffffffd
	.align		4
        /*0018*/ 	.word	0x00000000
	.align		4
        /*001c*/ 	.word	0xfffffffc


//--------------------- .text._Z18spt_TTMNaiveKernelPdmmPKdmPKmPmmS1_mmmm --------------------------
	.section	.text._Z18spt_TTMNaiveKernelPdmmPKdmPKmPmmS1_mmmm,"ax",@progbits
	.align	128
        .global         _Z18spt_TTMNaiveKernelPdmmPKdmPKmPmmS1_mmmm
        .type           _Z18spt_TTMNaiveKernelPdmmPKdmPKmPmmS1_mmmm,@function
        .size           _Z18spt_TTMNaiveKernelPdmmPKdmPKmPmmS1_mmmm,(.L_x_5 - _Z18spt_TTMNaiveKernelPdmmPKdmPKmPmmS1_mmmm)
        .other          _Z18spt_TTMNaiveKernelPdmmPKdmPKmPmmS1_mmmm,@"STO_CUDA_ENTRY STV_DEFAULT"
_Z18spt_TTMNaiveKernelPdmmPKdmPKmPmmS1_mmmm:
.text._Z18spt_TTMNaiveKernelPdmmPKdmPKmPmmS1_mmmm:
[----:B------:R-:W-:Y:S08]  /*0000*/  LDC R1, c[0x0][0x37c] ;  /* 0x0000df00ff017b82 */ /* 0x000ff00000000800 */
[----:B------:R-:W0:Y:S01]  /*0010*/  S2UR UR4, SR_CTAID.X ;  /* 0x00000000000479c3 */ /* 0x000e220000002500 */
[----:B------:R-:W1:Y:S01]  /*0020*/  S2R R4, SR_TID.X ;  /* 0x0000000000047919 */ /* 0x000e620000002100 */
[----:B------:R-:W0:Y:S01]  /*0030*/  LDCU.64 UR6, c[0x0][0x3e0] ;  /* 0x00007c00ff0677ac */ /* 0x000e220008000a00 */
[----:B------:R-:W-:Y:S01]  /*0040*/  IMAD.MOV.U32 R5, RZ, RZ, RZ ;  /* 0x000000ffff057224 */ /* 0x000fe200078e00ff */
[----:B------:R-:W2:Y:S01]  /*0050*/  S2R R8, SR_TID.Y ;  /* 0x0000000000087919 */ /* 0x000ea20000002200 */
[----:B------:R-:W2:Y:S03]  /*0060*/  LDCU.64 UR8, c[0x0][0x3d0] ;  /* 0x00007a00ff0877ac */ /* 0x000ea60008000a00 */
[----:B------:R-:W1:Y:S01]  /*0070*/  LDC R3, c[0x0][0x360] ;  /* 0x0000d800ff037b82 */ /* 0x000e620000000800 */
[----:B------:R-:W3:Y:S01]  /*0080*/  LDCU.64 UR10, c[0x0][0x390] ;  /* 0x00007200ff0a77ac */ /* 0x000ee20008000a00 */
[----:B0-----:R-:W-:-:S04]  /*0090*/  UIADD3 UR4, UP0, UPT, UR4, UR6, URZ ;  /* 0x0000000604047290 */ /* 0x001fc8000ff1e0ff */
[----:B------:R-:W-:Y:S02]  /*00a0*/  UIADD3.X UR5, UPT, UPT, URZ, UR7, URZ, UP0, !UPT ;  /* 0x00000007ff057290 */ /* 0x000fe400087fe4ff */
[----:B-1----:R-:W-:-:S04]  /*00b0*/  IMAD.WIDE.U32 R4, R3, UR4, R4 ;  /* 0x0000000403047c25 */ /* 0x002fc8000f8e0004 */
[----:B------:R-:W-:Y:S01]  /*00c0*/  IMAD R13, R3, UR5, RZ ;  /* 0x00000005030d7c24 */ /* 0x000fe2000f8e02ff */
[----:B--2---:R-:W-:Y:S02]  /*00d0*/  ISETP.GE.U32.AND P0, PT, R8, UR8, PT ;  /* 0x0000000808007c0c */ /* 0x004fe4000bf06070 */
[----:B---3--:R-:W-:Y:S01]  /*00e0*/  ISETP.GE.U32.AND P1, PT, R4, UR10, PT ;  /* 0x0000000a04007c0c */ /* 0x008fe2000bf26070 */
[----:B------:R-:W-:Y:S01]  /*00f0*/  IMAD.IADD R13, R5, 0x1, R13 ;  /* 0x00000001050d7824 */ /* 0x000fe200078e020d */
[----:B------:R-:W-:-:S04]  /*0100*/  ISETP.GE.U32.AND.EX P0, PT, RZ, UR9, PT, P0 ;  /* 0x00000009ff007c0c */ /* 0x000fc8000bf06100 */
[----:B------:R-:W-:-:S13]  /*0110*/  ISETP.GE.U32.OR.EX P0, PT, R13, UR11, P0, P1 ;  /* 0x0000000b0d007c0c */ /* 0x000fda0008706510 */
[----:B------:R-:W-:Y:S05]  /*0120*/  @P0 EXIT ;  /* 0x000000000000094d */ /* 0x000fea0003800000 */
[----:B------:R-:W0:Y:S01]  /*0130*/  LDCU.64 UR6, c[0x0][0x3b0] ;  /* 0x00007600ff0677ac */ /* 0x000e220008000a00 */
[----:B------:R-:W1:Y:S01]  /*0140*/  LDCU.64 UR4, c[0x0][0x358] ;  /* 0x00006b00ff0477ac */ /* 0x000e620008000a00 */
[----:B------:R-:W2:Y:S01]  /*0150*/  LDCU.128 UR8, c[0x0][0x380] ;  /* 0x00007000ff0877ac */ /* 0x000ea20008000c00 */
[----:B0-----:R-:W-:-:S04]  /*0160*/  LEA R2, P0, R4, UR6, 0x3 ;  /* 0x0000000604027c11 */ /* 0x001fc8000f8018ff */
[----:B------:R-:W-:-:S05]  /*0170*/  LEA.HI.X R3, R4, UR7, R13, 0x3, P0 ;  /* 0x0000000704037c11 */ /* 0x000fca00080f1c0d */
[----:B-1----:R-:W3:Y:S04]  /*0180*/  LDG.E.64 R6, desc[UR4][R2.64+0x8] ;  /* 0x0000080402067981 */ /* 0x002ee8000c1e1b00 */
[----:B------:R-:W3:Y:S01]  /*0190*/  LDG.E.64 R10, desc[UR4][R2.64] ;  /* 0x00000004020a7981 */ /* 0x000ee2000c1e1b00 */
[----:B--2---:R-:W-:Y:S02]  /*01a0*/  IMAD R5, R13, UR10, RZ ;  /* 0x0000000a0d057c24 */ /* 0x004fe4000f8e02ff */
[----:B------:R-:W-:Y:S02]  /*01b0*/  IMAD.MOV.U32 R9, RZ, RZ, RZ ;  /* 0x000000ffff097224 */ /* 0x000fe400078e00ff */
[C---:B------:R-:W-:Y:S02]  /*01c0*/  IMAD R5, R4.reuse, UR11, R5 ;  /* 0x0000000b04057c24 */ /* 0x040fe4000f8e0205 */
[----:B------:R-:W-:-:S04]  /*01d0*/  IMAD.WIDE.U32 R12, R4, UR10, R8 ;  /* 0x0000000a040c7c25 */ /* 0x000fc8000f8e0008 */
[----:B------:R-:W-:Y:S01]  /*01e0*/  IMAD.IADD R5, R13, 0x1, R5 ;  /* 0x000000010d057824 */ /* 0x000fe200078e0205 */
[----:B------:R-:W-:-:S04]  /*01f0*/  LEA R4, P1, R12, UR8, 0x3 ;  /* 0x000000080c047c11 */ /* 0x000fc8000f8218ff */
[----:B------:R-:W-:-:S05]  /*0200*/  LEA.HI.X R5, R12, UR9, R5, 0x3, P1 ;  /* 0x000000090c057c11 */ /* 0x000fca00088f1c05 */
[----:B------:R0:W-:Y:S01]  /*0210*/  STG.E.64 desc[UR4][R4.64], RZ ;  /* 0x000000ff04007986 */ /* 0x0001e2000c101b04 */
[----:B---3--:R-:W-:-:S04]  /*0220*/  ISETP.GE.U32.AND P0, PT, R10, R6, PT ;  /* 0x000000060a00720c */ /* 0x008fc80003f06070 */
[----:B------:R-:W-:-:S13]  /*0230*/  ISETP.GE.U32.AND.EX P0, PT, R11, R7, PT, P0 ;  /* 0x000000070b00720c */ /* 0x000fda0003f06100 */
[----:B0-----:R-:W-:Y:S05]  /*0240*/  @P0 EXIT ;  /* 0x000000000000094d */ /* 0x001fea0003800000 */
[----:B------:R-:W-:Y:S01]  /*0250*/  IMAD.IADD R18, R6, 0x1, -R10 ;  /* 0x0000000106127824 */ /* 0x000fe200078e0a0a */
[----:B------:R-:W-:Y:S01]  /*0260*/  IADD3 R0, P2, PT, R10, -R6, RZ ;  /* 0x800000060a007210 */ /* 0x000fe20007f5e0ff */
[----:B------:R-:W0:Y:S01]  /*0270*/  LDCU.64 UR10, c[0x0][0x3d8] ;  /* 0x00007b00ff0a77ac */ /* 0x000e220008000a00 */
[----:B------:R-:W-:Y:S01]  /*0280*/  BSSY.RECONVERGENT B0, `(.L_x_0) ;  /* 0x0000032000007945 */ /* 0x000fe20003800200 */
[----:B------:R-:W-:Y:S01]  /*0290*/  IMAD.MOV.U32 R15, RZ, RZ, R11 ;  /* 0x000000ffff0f7224 */ /* 0x000fe200078e000b */
[----:B------:R-:W-:Y:S01]  /*02a0*/  LOP3.LUT R18, R18, 0x3, RZ, 0xc0, !PT ;  /* 0x0000000312127812 */ /* 0x000fe200078ec0ff */
[----:B------:R-:W1:Y:S01]  /*02b0*/  LDCU.64 UR12, c[0x0][0x3c0] ;  /* 0x00007800ff0c77ac */ /* 0x000e620008000a00 */
[----:B------:R-:W-:Y:S01]  /*02c0*/  ISETP.GT.U32.AND P0, PT, R0, -0x4, PT ;  /* 0xfffffffc0000780c */ /* 0x000fe20003f04070 */
[----:B------:R-:W-:Y:S01]  /*02d0*/  IMAD.X R0, R11, 0x1, ~R7, P2 ;  /* 0x000000010b007824 */ /* 0x000fe200010e0e07 */
[----:B------:R-:W-:Y:S02]  /*02e0*/  ISETP.NE.U32.AND P1, PT, R18, RZ, PT ;  /* 0x000000ff1200720c */ /* 0x000fe40003f25070 */
[----:B------:R-:W-:-:S02]  /*02f0*/  CS2R R2, SRZ ;  /* 0x0000000000027805 */ /* 0x000fc4000001ff00 */
[----:B------:R-:W-:Y:S02]  /*0300*/  ISETP.NE.AND.EX P1, PT, RZ, RZ, PT, P1 ;  /* 0x000000ffff00720c */ /* 0x000fe40003f25310 */
[----:B------:R-:W-:Y:S01]  /*0310*/  ISETP.GT.U32.AND.EX P0, PT, R0, -0x1, PT, P0 ;  /* 0xffffffff0000780c */ /* 0x000fe20003f04100 */
[----:B------:R-:W-:-:S10]  /*0320*/  IMAD.MOV.U32 R0, RZ, RZ, R10 ;  /* 0x000000ffff007224 */ /* 0x000fd400078e000a */
[----:B01----:R-:W-:Y:S05]  /*0330*/  @!P1 BRA `(.L_x_1) ;  /* 0x0000000000989947 */ /* 0x003fea0003800000 */
[----:B------:R-:W0:Y:S01]  /*0340*/  LDCU.64 UR6, c[0x0][0x398] ;  /* 0x00007300ff0677ac */ /* 0x000e220008000a00 */
[C---:B------:R-:W-:Y:S01]  /*0350*/  IMAD.SHL.U32 R16, R10.reuse, 0x8, RZ ;  /* 0x000000080a107824 */ /* 0x040fe200078e00ff */
[--C-:B------:R-:W-:Y:S01]  /*0360*/  SHF.L.U64.HI R19, R10, 0x3, R11.reuse ;  /* 0x000000030a137819 */ /* 0x100fe2000001020b */
[----:B------:R-:W-:Y:S01]  /*0370*/  IMAD.MOV.U32 R0, RZ, RZ, R10 ;  /* 0x000000ffff007224 */ /* 0x000fe200078e000a */
[----:B------:R-:W1:Y:S01]  /*0380*/  LDCU.64 UR8, c[0x0][0x3a8] ;  /* 0x00007500ff0877ac */ /* 0x000e620008000a00 */
[----:B------:R-:W-:Y:S01]  /*0390*/  IMAD.MOV.U32 R15, RZ, RZ, R11 ;  /* 0x000000ffff0f7224 */ /* 0x000fe200078e000b */
[----:B------:R-:W-:Y:S01]  /*03a0*/  CS2R R2, SRZ ;  /* 0x0000000000027805 */ /* 0x000fe2000001ff00 */
[----:B------:R-:W-:Y:S01]  /*03b0*/  IMAD.MOV.U32 R20, RZ, RZ, RZ ;  /* 0x000000ffff147224 */ /* 0x000fe200078e00ff */
[C---:B0-----:R-:W-:Y:S02]  /*03c0*/  IADD3 R14, P1, PT, R16.reuse, UR6, RZ ;  /* 0x00000006100e7c10 */ /* 0x041fe4000ff3e0ff */
[----:B-1----:R-:W-:-:S02]  /*03d0*/  IADD3 R16, P2, PT, R16, UR8, RZ ;  /* 0x0000000810107c10 */ /* 0x002fc4000ff5e0ff */
[C---:B------:R-:W-:Y:S02]  /*03e0*/  IADD3.X R17, PT, PT, R19.reuse, UR7, RZ, P1, !PT ;  /* 0x0000000713117c10 */ /* 0x040fe40008ffe4ff */
[----:B------:R-:W-:-:S09]  /*03f0*/  IADD3.X R19, PT, PT, R19, UR9, RZ, P2, !PT ;  /* 0x0000000913137c10 */ /* 0x000fd200097fe4ff */
.L_x_2:
[----:B------:R-:W-:Y:S02]  /*0400*/  IMAD.MOV.U32 R22, RZ, RZ, R16 ;  /* 0x000000ffff167224 */ /* 0x000fe400078e0010 */
[----:B------:R-:W-:-:S05]  /*0410*/  IMAD.MOV.U32 R23, RZ, RZ, R19 ;  /* 0x000000ffff177224 */ /* 0x000fca00078e0013 */
[----:B------:R-:W2:Y:S02]  /*0420*/  LDG.E.64 R10, desc[UR4][R22.64] ;  /* 0x00000004160a7981 */ /* 0x000ea4000c1e1b00 */
[----:B--2---:R-:W-:Y:S02]  /*0430*/  IMAD R11, R11, UR10, RZ ;  /* 0x0000000a0b0b7c24 */ /* 0x004fe4000f8e02ff */
[----:B------:R-:W-:-:S04]  /*0440*/  IMAD.WIDE.U32 R12, R10, UR10, R8 ;  /* 0x0000000a0a0c7c25 */ /* 0x000fc8000f8e0008 */
[----:B------:R-:W-:Y:S01]  /*0450*/  IMAD R11, R10, UR11, R11 ;  /* 0x0000000b0a0b7c24 */ /* 0x000fe2000f8e020b */
[----:B------:R-:W-:-:S03]  /*0460*/  LEA R10, P1, R12, UR12, 0x3 ;  /* 0x0000000c0c0a7c11 */ /* 0x000fc6000f8218ff */
[----:B------:R-:W-:Y:S02]  /*0470*/  IMAD.IADD R11, R13, 0x1, R11 ;  /* 0x000000010d0b7824 */ /* 0x000fe400078e020b */
[----:B------:R-:W-:-:S03]  /*0480*/  IMAD.MOV.U32 R13, RZ, RZ, R17 ;  /* 0x000000ffff0d7224 */ /* 0x000fc600078e0011 */
[----:B------:R-:W-:Y:S01]  /*0490*/  LEA.HI.X R11, R12, UR13, R11, 0x3, P1 ;  /* 0x0000000d0c0b7c11 */ /* 0x000fe200088f1c0b */
[----:B------:R-:W-:-:S05]  /*04a0*/  IMAD.MOV.U32 R12, RZ, RZ, R14 ;  /* 0x000000ffff0c7224 */ /* 0x000fca00078e000e */
[----:B------:R-:W2:Y:S04]  /*04b0*/  LDG.E.64 R10, desc[UR4][R10.64] ;  /* 0x000000040a0a7981 */ /* 0x000ea8000c1e1b00 */
[----:B------:R-:W2:Y:S01]  /*04c0*/  LDG.E.64 R12, desc[UR4][R12.64] ;  /* 0x000000040c0c7981 */ /* 0x000ea2000c1e1b00 */
[----:B------:R-:W-:-:S04]  /*04d0*/  IADD3 R18, P1, PT, R18, -0x1, RZ ;  /* 0xffffffff12127810 */ /* 0x000fc80007f3e0ff */
[----:B------:R-:W-:Y:S02]  /*04e0*/  IADD3.X R20, PT, PT, R20, -0x1, RZ, P1, !PT ;  /* 0xffffffff14147810 */ /* 0x000fe40000ffe4ff */
[----:B------:R-:W-:-:S04]  /*04f0*/  ISETP.NE.U32.AND P1, PT, R18, RZ, PT ;  /* 0x000000ff1200720c */ /* 0x000fc80003f25070 */
[----:B------:R-:W-:Y:S02]  /*0500*/  ISETP.NE.AND.EX P1, PT, R20, RZ, PT, P1 ;  /* 0x000000ff1400720c */ /* 0x000fe40003f25310 */
[----:B------:R-:W-:Y:S02]  /*0510*/  IADD3 R0, P2, PT, R0, 0x1, RZ ;  /* 0x0000000100007810 */ /* 0x000fe40007f5e0ff */
[----:B------:R-:W-:Y:S02]  /*0520*/  IADD3 R14, P3, PT, R14, 0x8, RZ ;  /* 0x000000080e0e7810 */ /* 0x000fe40007f7e0ff */
[----:B------:R-:W-:Y:S01]  /*0530*/  IADD3 R16, P4, PT, R16, 0x8, RZ ;  /* 0x0000000810107810 */ /* 0x000fe20007f9e0ff */
[----:B------:R-:W-:Y:S02]  /*0540*/  IMAD.X R15, RZ, RZ, R15, P2 ;  /* 0x000000ffff0f7224 */ /* 0x000fe400010e060f */
[----:B------:R-:W-:Y:S02]  /*0550*/  IMAD.X R17, RZ, RZ, R17, P3 ;  /* 0x000000ffff117224 */ /* 0x000fe400018e0611 */
[----:B------:R-:W-:Y:S01]  /*0560*/  IMAD.X R19, RZ, RZ, R19, P4 ;  /* 0x000000ffff137224 */ /* 0x000fe200020e0613 */
[----:B0-2---:R-:W-:-:S07]  /*0570*/  DFMA R2, R12, R10, R2 ;  /* 0x0000000a0c02722b */ /* 0x005fce0000000002 */
[----:B------:R0:W-:Y:S01]  /*0580*/  STG.E.64 desc[UR4][R4.64], R2 ;  /* 0x0000000204007986 */ /* 0x0001e2000c101b04 */
[----:B------:R-:W-:Y:S05]  /*0590*/  @P1 BRA `(.L_x_2) ;  /* 0xfffffffc00981947 */ /* 0x000fea000383ffff */
.L_x_1:
[----:B------:R-:W-:Y:S05]  /*05a0*/  BSYNC.RECONVERGENT B0 ;  /* 0x0000000000007941 */ /* 0x000fea0003800200 */
.L_x_0:
[----:B------:R-:W-:Y:S05]  /*05b0*/  @P0 EXIT ;  /* 0x000000000000094d */ /* 0x000fea0003800000 */
[----:B------:R-:W1:Y:S01]  /*05c0*/  LDCU.64 UR6, c[0x0][0x3a8] ;  /* 0x00007500ff0677ac */ /* 0x000e620008000a00 */
[C---:B------:R-:W-:Y:S01]  /*05d0*/  LEA R14, P0, R0.reuse, 0x10, 0x3 ;  /* 0x00000010000e7811 */ /* 0x040fe200078018ff */
[----:B------:R-:W2:Y:S03]  /*05e0*/  LDCU.64 UR8, c[0x0][0x398] ;  /* 0x00007300ff0877ac */ /* 0x000ea60008000a00 */
[----:B------:R-:W-:Y:S01]  /*05f0*/  LEA.HI.X R19, R0, RZ, R15, 0x3, P0 ;  /* 0x000000ff00137211 */ /* 0x000fe200000f1c0f */
[----:B------:R-:W3:Y:S01]  /*0600*/  LDCU.64 UR10, c[0x0][0x3d8] ;  /* 0x00007b00ff0a77ac */ /* 0x000ee20008000a00 */
[----:B------:R-:W4:Y:S01]  /*0610*/  LDCU.64 UR12, c[0x0][0x3c0] ;  /* 0x00007800ff0c77ac */ /* 0x000f220008000a00 */
[C---:B-1----:R-:W-:Y:S02]  /*0620*/  IADD3 R10, P1, PT, R14.reuse, UR6, RZ ;  /* 0x000000060e0a7c10 */ /* 0x042fe4000ff3e0ff */
[----:B--2---:R-:W-:-:S02]  /*0630*/  IADD3 R14, P2, PT, R14, UR8, RZ ;  /* 0x000000080e0e7c10 */ /* 0x004fc4000ff5e0ff */
[C---:B------:R-:W-:Y:S02]  /*0640*/  IADD3.X R11, PT, PT, R19.reuse, UR7, RZ, P1, !PT ;  /* 0x00000007130b7c10 */ /* 0x040fe40008ffe4ff */
[----:B---3--:R-:W-:-:S09]  /*0650*/  IADD3.X R19, PT, PT, R19, UR9, RZ, P2, !PT ;  /* 0x0000000913137c10 */ /* 0x008fd200097fe4ff */
.L_x_3:
[----:B------:R-:W2:Y:S02]  /*0660*/  LDG.E.64 R16, desc[UR4][R10.64+-0x10] ;  /* 0xfffff0040a107981 */ /* 0x000ea4000c1e1b00 */
[----:B--2---:R-:W-:Y:S02]  /*0670*/  IMAD R17, R17, UR10, RZ ;  /* 0x0000000a11117c24 */ /* 0x004fe4000f8e02ff */
[----:B------:R-:W-:-:S04]  /*0680*/  IMAD.WIDE.U32 R12, R16, UR10, R8 ;  /* 0x0000000a100c7c25 */ /* 0x000fc8000f8e0008 */
[----:B------:R-:W-:Y:S01]  /*0690*/  IMAD R17, R16, UR11, R17 ;  /* 0x0000000b10117c24 */ /* 0x000fe2000f8e0211 */
[----:B----4-:R-:W-:-:S03]  /*06a0*/  LEA R16, P0, R12, UR12, 0x3 ;  /* 0x0000000c0c107c11 */ /* 0x010fc6000f8018ff */
[----:B------:R-:W-:-:S05]  /*06b0*/  IMAD.IADD R13, R13, 0x1, R17 ;  /* 0x000000010d0d7824 */ /* 0x000fca00078e0211 */
[----:B------:R-:W-:Y:S01]  /*06c0*/  LEA.HI.X R17, R12, UR13, R13, 0x3, P0 ;  /* 0x0000000d0c117c11 */ /* 0x000fe200080f1c0d */
[----:B------:R-:W-:Y:S02]  /*06d0*/  IMAD.MOV.U32 R12, RZ, RZ, R14 ;  /* 0x000000ffff0c7224 */ /* 0x000fe400078e000e */
[----:B------:R-:W-:-:S03]  /*06e0*/  IMAD.MOV.U32 R13, RZ, RZ, R19 ;  /* 0x000000ffff0d7224 */ /* 0x000fc600078e0013 */
[----:B------:R-:W0:Y:S04]  /*06f0*/  LDG.E.64 R16, desc[UR4][R16.64] ;  /* 0x0000000410107981 */ /* 0x000e28000c1e1b00 */
[----:B------:R-:W0:Y:S02]  /*0700*/  LDG.E.64 R18, desc[UR4][R12.64+-0x10] ;  /* 0xfffff0040c127981 */ /* 0x000e24000c1e1b00 */
[----:B01----:R-:W-:-:S07]  /*0710*/  DFMA R2, R18, R16, R2 ;  /* 0x000000101202722b */ /* 0x003fce0000000002 */
[----:B------:R0:W-:Y:S04]  /*0720*/  STG.E.64 desc[UR4][R4.64], R2 ;  /* 0x0000000204007986 */ /* 0x0001e8000c101b04 */
[----:B------:R-:W2:Y:S02]  /*0730*/  LDG.E.64 R18, desc[UR4][R10.64+-0x8] ;  /* 0xfffff8040a127981 */ /* 0x000ea4000c1e1b00 */
[----:B--2---:R-:W-:Y:S02]  /*0740*/  IMAD R19, R19, UR10, RZ ;  /* 0x0000000a13137c24 */ /* 0x004fe4000f8e02ff */
[----:B------:R-:W-:-:S04]  /*0750*/  IMAD.WIDE.U32 R20, R18, UR10, R8 ;  /* 0x0000000a12147c25 */ /* 0x000fc8000f8e0008 */
[----:B------:R-:W-:Y:S01]  /*0760*/  IMAD R19, R18, UR11, R19 ;  /* 0x0000000b12137c24 */ /* 0x000fe2000f8e0213 */
[----:B------:R-:W-:-:S03]  /*0770*/  LEA R22, P0, R20, UR12, 0x3 ;  /* 0x0000000c14167c11 */ /* 0x000fc6000f8018ff */
[----:B------:R-:W-:-:S05]  /*0780*/  IMAD.IADD R19, R21, 0x1, R19 ;  /* 0x0000000115137824 */ /* 0x000fca00078e0213 */
[----:B------:R-:W-:Y:S02]  /*0790*/  LEA.HI.X R23, R20, UR13, R19, 0x3, P0 ;  /* 0x0000000d14177c11 */ /* 0x000fe400080f1c13 */
[----:B------:R-:W2:Y:S04]  /*07a0*/  LDG.E.64 R18, desc[UR4][R12.64+-0x8] ;  /* 0xfffff8040c127981 */ /* 0x000ea8000c1e1b00 */
[----:B------:R-:W2:Y:S02]  /*07b0*/  LDG.E.64 R16, desc[UR4][R22.64] ;  /* 0x0000000416107981 */ /* 0x000ea4000c1e1b00 */
[----:B--2---:R-:W-:-:S07]  /*07c0*/  DFMA R16, R18, R16, R2 ;  /* 0x000000101210722b */ /* 0x004fce0000000002 */
[----:B------:R1:W-:Y:S04]  /*07d0*/  STG.E.64 desc[UR4][R4.64], R16 ;  /* 0x0000001004007986 */ /* 0x0003e8000c101b04 */
[----:B0-----:R-:W2:Y:S02]  /*07e0*/  LDG.E.64 R2, desc[UR4][R10.64] ;  /* 0x000000040a027981 */ /* 0x001ea4000c1e1b00 */
        /* <DEDUP_REMOVED lines=10> */
[----:B------:R-:W2:Y:S02]  /*0890*/  LDG.E.64 R2, desc[UR4][R10.64+0x8] ;  /* 0x000008040a027981 */ /* 0x000ea4000c1e1b00 */
[----:B--2---:R-:W-:Y:S02]  /*08a0*/  IMAD R3, R3, UR10, RZ ;  /* 0x0000000a03037c24 */ /* 0x004fe4000f8e02ff */
[----:B-1----:R-:W-:-:S04]  /*08b0*/  IMAD.WIDE.U32 R16, R2, UR10, R8 ;  /* 0x0000000a02107c25 */ /* 0x002fc8000f8e0008 */
[----:B------:R-:W-:Y:S01]  /*08c0*/  IMAD R3, R2, UR11, R3 ;  /* 0x0000000b02037c24 */ /* 0x000fe2000f8e0203 */
[----:B------:R-:W-:-:S03]  /*08d0*/  LEA R22, P0, R16, UR12, 0x3 ;  /* 0x0000000c10167c11 */ /* 0x000fc6000f8018ff */
[----:B------:R-:W-:-:S05]  /*08e0*/  IMAD.IADD R3, R17, 0x1, R3 ;  /* 0x0000000111037824 */ /* 0x000fca00078e0203 */
[----:B------:R-:W-:Y:S02]  /*08f0*/  LEA.HI.X R23, R16, UR13, R3, 0x3, P0 ;  /* 0x0000000d10177c11 */ /* 0x000fe400080f1c03 */
[----:B------:R-:W2:Y:S04]  /*0900*/  LDG.E.64 R2, desc[UR4][R12.64+0x8] ;  /* 0x000008040c027981 */ /* 0x000ea8000c1e1b00 */
[----:B------:R-:W2:Y:S01]  /*0910*/  LDG.E.64 R16, desc[UR4][R22.64] ;  /* 0x0000000416107981 */ /* 0x000ea2000c1e1b00 */
[----:B------:R-:W-:-:S05]  /*0920*/  IADD3 R0, P0, PT, R0, 0x4, RZ ;  /* 0x0000000400007810 */ /* 0x000fca0007f1e0ff */
[----:B------:R-:W-:Y:S01]  /*0930*/  IMAD.X R15, RZ, RZ, R15, P0 ;  /* 0x000000ffff0f7224 */ /* 0x000fe200000e060f */
[----:B------:R-:W-:-:S04]  /*0940*/  ISETP.GE.U32.AND P0, PT, R0, R6, PT ;  /* 0x000000060000720c */ /* 0x000fc80003f06070 */
[----:B------:R-:W-:Y:S02]  /*0950*/  ISETP.GE.U32.AND.EX P0, PT, R15, R7, PT, P0 ;  /* 0x000000070f00720c */ /* 0x000fe40003f06100 */
[----:B------:R-:W-:Y:S02]  /*0960*/  IADD3 R10, P1, PT, R10, 0x20, RZ ;  /* 0x000000200a0a7810 */ /* 0x000fe40007f3e0ff */
[----:B------:R-:W-:-:S03]  /*0970*/  IADD3 R14, P2, PT, R12, 0x20, RZ ;  /* 0x000000200c0e7810 */ /* 0x000fc60007f5e0ff */
[----:B------:R-:W-:Y:S01]  /*0980*/  IMAD.X R11, RZ, RZ, R11, P1 ;  /* 0x000000ffff0b7224 */ /* 0x000fe200008e060b */
[----:B--2---:R-:W-:-:S07]  /*0990*/  DFMA R2, R2, R16, R18 ;  /* 0x000000100202722b */ /* 0x004fce0000000012 */
[----:B------:R1:W-:Y:S01]  /*09a0*/  STG.E.64 desc[UR4][R4.64], R2 ;  /* 0x0000000204007986 */ /* 0x0003e2000c101b04 */
[----:B0-----:R-:W-:Y:S01]  /*09b0*/  IMAD.X R19, RZ, RZ, R13, P2 ;  /* 0x000000ffff137224 */ /* 0x001fe200010e060d */
[----:B------:R-:W-:Y:S06]  /*09c0*/  @!P0 BRA `(.L_x_3) ;  /* 0xfffffffc00248947 */ /* 0x000fec000383ffff */
[----:B------:R-:W-:Y:S05]  /*09d0*/  EXIT ;  /* 0x000000000000794d */ /* 0x000fea0003800000 */
.L_x_4:
[----:B------:R-:W-:-:S00]  /*09e0*/  BRA `(.L_x_4) ;  /* 0xfffffffc00fc7947 */ /* 0x000fc0000383ffff */
[----:B------:R-:W-:-:S00]  /*09f0*/  NOP ;  /* 0x0000000000007918 */ /* 0x000fc00000000000 */
        /* <DEDUP_REMOVED lines=8> */
.L_x_5:


//--------------------- .nv.shared.reserved.0     --------------------------
	.section	.nv.shared.reserved.0,"aw",@nobits
	.weak		__nv_reservedSMEM_offset_0_alias
	.size		__nv_reservedSMEM_offset_0_alias, 0, 64
	.other		__nv_reservedSMEM_offset_0_alias,@"STO_CUDA_RESERVED_SHARED STV_DEFAULT"
__nv_reservedSMEM_offset_0_alias:
	.zero		0
	.zero		64


//--------------------- .nv.constant0._Z18spt_TTMNaiveKernelPdmmPKdmPKmPmmS1_mmmm --------------------------
	.section	.nv.constant0._Z18spt_TTMNaiveKernelPdmmPKdmPKmPmmS1_mmmm,"a",@progbits
	.sectionflags	@""
	.align	4
.nv.constant0._Z18spt_TTMNaiveKernelPdmmPKdmPKmPmmS1_mmmm:
	.zero		1000


//--------------------- SYMBOLS --------------------------

	.type		.nv.reservedSmem.offset0,@object
	.size		.nv.reservedSmem.offset0,0x4
